//
// Generated by NVIDIA NVVM Compiler
//
// Compiler Build ID: CL-36424714
// Cuda compilation tools, release 13.0, V13.0.88
// Based on NVVM 20.0.0
//

.version 9.0
.target sm_100
.address_size 64

	// .globl	execute_task

.visible .entry execute_task(
	.param .u32 execute_task_param_0,
	.param .u32 execute_task_param_1,
	.param .u32 execute_task_param_2,
	.param .u32 execute_task_param_3,
	.param .u64 .ptr .align 1 execute_task_param_4
)
{
	.reg .pred 	%p<9>;
	.reg .b32 	%r<13>;
	.reg .b64 	%rd<7>;

	ld.param.u32 	%r8, [execute_task_param_0];
	ld.param.u32 	%r5, [execute_task_param_1];
	ld.param.u32 	%r6, [execute_task_param_2];
	ld.param.u32 	%r7, [execute_task_param_3];
	ld.param.u64 	%rd3, [execute_task_param_4];
	mov.u32 	%r9, %ctaid.x;
	mov.u32 	%r10, %ntid.x;
	mov.u32 	%r11, %tid.x;
	mad.lo.s32 	%r1, %r9, %r10, %r11;
	setp.ge.u32 	%p1, %r1, %r8;
	@%p1 bra 	$L__BB0_4;
	xor.b32  	%r2, %r6, %r1;
	setp.le.u32 	%p2, %r2, %r1;
	@%p2 bra 	$L__BB0_4;
	cvta.to.global.u64 	%rd4, %rd3;
	mul.wide.u32 	%rd5, %r1, 4;
	add.s64 	%rd1, %rd4, %rd5;
	ld.global.u32 	%r3, [%rd1];
	mul.wide.u32 	%rd6, %r2, 4;
	add.s64 	%rd2, %rd4, %rd6;
	ld.global.u32 	%r4, [%rd2];
	and.b32  	%r12, %r5, %r1;
	setp.eq.s32 	%p3, %r12, 0;
	setp.gt.u32 	%p4, %r3, %r4;
	setp.eq.s32 	%p5, %r7, 1;
	xor.pred  	%p6, %p3, %p5;
	xor.pred  	%p7, %p6, %p4;
	not.pred 	%p8, %p7;
	@%p8 bra 	$L__BB0_4;
	st.global.u32 	[%rd1], %r4;
	st.global.u32 	[%rd2], %r3;
$L__BB0_4:
	ret;

}
	// .globl	bitonic_sort_stage
.visible .entry bitonic_sort_stage(
	.param .u64 .ptr .align 1 bitonic_sort_stage_param_0,
	.param .align 4 .b8 bitonic_sort_stage_param_1[16]
)
{
	.reg .pred 	%p<9>;
	.reg .b32 	%r<15>;
	.reg .b64 	%rd<7>;

	ld.param.u32 	%r10, [bitonic_sort_stage_param_1+12];
	ld.param.u32 	%r9, [bitonic_sort_stage_param_1+8];
	ld.param.u32 	%r8, [bitonic_sort_stage_param_1+4];
	ld.param.u64 	%rd3, [bitonic_sort_stage_param_0];
	ld.param.u32 	%r7, [bitonic_sort_stage_param_1];
	mov.u32 	%r11, %ctaid.x;
	mov.u32 	%r12, %ntid.x;
	mov.u32 	%r13, %tid.x;
	mad.lo.s32 	%r3, %r11, %r12, %r13;
	setp.ge.u32 	%p1, %r3, %r7;
	@%p1 bra 	$L__BB1_4;
	xor.b32  	%r4, %r9, %r3;
	setp.le.u32 	%p2, %r4, %r3;
	@%p2 bra 	$L__BB1_4;
	cvta.to.global.u64 	%rd4, %rd3;
	mul.wide.u32 	%rd5, %r3, 4;
	add.s64 	%rd1, %rd4, %rd5;
	ld.global.u32 	%r5, [%rd1];
	mul.wide.u32 	%rd6, %r4, 4;
	add.s64 	%rd2, %rd4, %rd6;
	ld.global.u32 	%r6, [%rd2];
	and.b32  	%r14, %r8, %r3;
	setp.eq.s32 	%p3, %r14, 0;
	setp.gt.u32 	%p4, %r5, %r6;
	setp.eq.s32 	%p5, %r10, 1;
	xor.pred  	%p6, %p5, %p3;
	xor.pred  	%p7, %p6, %p4;
	not.pred 	%p8, %p7;
	@%p8 bra 	$L__BB1_4;
	st.global.u32 	[%rd1], %r6;
	st.global.u32 	[%rd2], %r5;
$L__BB1_4:
	ret;

}


// ===== COMPILED SASS (sm_100) =====

	.target	sm_100

	.elftype	@"ET_EXEC"


//--------------------- .note.nv.tkinfo           --------------------------
	.section	.note.nv.tkinfo,"",@"SHT_NOTE"
	.sectionflags	@"SHF_NOTE_NV_TKINFO"
	.tkinfo
        /*0018*/ 	.word	0x00000002
        /*0030*/ 	.string	""
        /*0030*/ 	.string	"ptxas"
        /*0030*/ 	.string	"Cuda compilation tools, release 13.0, V13.0.88"
        /*0030*/ 	.string	"Build cuda_13.0.r13.0/compiler.36424714_0"
        /*0030*/ 	.string	"-arch sm_100 -m 64 "



//--------------------- .note.nv.cuinfo           --------------------------
	.section	.note.nv.cuinfo,"",@"SHT_NOTE"
	.sectionflags	@"SHF_NOTE_NV_CUINFO"
        /*0018*/ 	.short	0x0002
        /*001a*/ 	.short	0x0064
        /*001c*/ 	.short	0x0082
	.zero		2


//--------------------- .nv.info                  --------------------------
	.section	.nv.info,"",@"SHT_CUDA_INFO"
	.align	4


	//----- nvinfo : EIATTR_REGCOUNT
	.align		4
        /*0000*/ 	.byte	0x04, 0x2f
        /*0002*/ 	.short	(.L_1 - .L_0)
	.align		4
.L_0:
        /*0004*/ 	.word	index@(execute_task)
        /*0008*/ 	.word	0x0000000c


	//----- nvinfo : EIATTR_FRAME_SIZE
	.align		4
.L_1:
        /*000c*/ 	.byte	0x04, 0x11
        /*000e*/ 	.short	(.L_3 - .L_2)
	.align		4
.L_2:
        /*0010*/ 	.word	index@(execute_task)
        /*0014*/ 	.word	0x00000000


	//----- nvinfo : EIATTR_REGCOUNT
	.align		4
.L_3:
        /*0018*/ 	.byte	0x04, 0x2f
        /*001a*/ 	.short	(.L_5 - .L_4)
	.align		4
.L_4:
        /*001c*/ 	.word	index@(bitonic_sort_stage)
        /*0020*/ 	.word	0x0000000c


	//----- nvinfo : EIATTR_FRAME_SIZE
	.align		4
.L_5:
        /*0024*/ 	.byte	0x04, 0x11
        /*0026*/ 	.short	(.L_7 - .L_6)
	.align		4
.L_6:
        /*0028*/ 	.word	index@(bitonic_sort_stage)
        /*002c*/ 	.word	0x00000000


	//----- nvinfo : EIATTR_MIN_STACK_SIZE
	.align		4
.L_7:
        /*0030*/ 	.byte	0x04, 0x12
        /*0032*/ 	.short	(.L_9 - .L_8)
	.align		4
.L_8:
        /*0034*/ 	.word	index@(bitonic_sort_stage)
        /*0038*/ 	.word	0x00000000


	//----- nvinfo : EIATTR_MIN_STACK_SIZE
	.align		4
.L_9:
        /*003c*/ 	.byte	0x04, 0x12
        /*003e*/ 	.short	(.L_11 - .L_10)
	.align		4
.L_10:
        /*0040*/ 	.word	index@(execute_task)
        /*0044*/ 	.word	0x00000000
.L_11:


//--------------------- .nv.compat                --------------------------
	.section	.nv.compat,"",@"SHT_CUDA_COMPAT_INFO"
	.align	4
        /*0000*/ 	.byte	0x02, 0x09, 0x00, 0x00, 0x02, 0x02, 0x01, 0x00, 0x02, 0x05, 0x05, 0x00, 0x03, 0x07, 0x01, 0x01
        /*0010*/ 	.byte	0x02, 0x03, 0x00, 0x00, 0x02, 0x06, 0x01, 0x00, 0x04, 0x0b, 0x08, 0x00, 0x09, 0x00, 0x00, 0x00
        /*0020*/ 	.byte	0x00, 0x00, 0x00, 0x00


//--------------------- .nv.info.bitonic_sort_stage --------------------------
	.section	.nv.info.bitonic_sort_stage,"",@"SHT_CUDA_INFO"
	.sectionflags	@""
	.align	4


	//----- nvinfo : EIATTR_CUDA_API_VERSION
	.align		4
        /*0000*/ 	.byte	0x04, 0x37
        /*0002*/ 	.short	(.L_13 - .L_12)
.L_12:
        /*0004*/ 	.word	0x00000082


	//----- nvinfo : EIATTR_KPARAM_INFO
	.align		4
.L_13:
        /*0008*/ 	.byte	0x04, 0x17
        /*000a*/ 	.short	(.L_15 - .L_14)
.L_14:
        /*000c*/ 	.word	0x00000000
        /*0010*/ 	.short	0x0001
        /*0012*/ 	.short	0x0008
        /*0014*/ 	.byte	0x00, 0xf0, 0x41, 0x00


	//----- nvinfo : EIATTR_KPARAM_INFO
	.align		4
.L_15:
        /*0018*/ 	.byte	0x04, 0x17
        /*001a*/ 	.short	(.L_17 - .L_16)
.L_16:
        /*001c*/ 	.word	0x00000000
        /*0020*/ 	.short	0x0000
        /*0022*/ 	.short	0x0000
        /*0024*/ 	.byte	0x00, 0xf5, 0x21, 0x00


	//----- nvinfo : EIATTR_SPARSE_MMA_MASK
	.align		4
.L_17:
        /*0028*/ 	.byte	0x03, 0x50
        /*002a*/ 	.short	0x0000


	//----- nvinfo : EIATTR_MAXREG_COUNT
	.align		4
        /*002c*/ 	.byte	0x03, 0x1b
        /*002e*/ 	.short	0x00ff


	//----- nvinfo : EIATTR_MERCURY_ISA_VERSION
	.align		4
        /*0030*/ 	.byte	0x03, 0x5f
        /*0032*/ 	.short	0x0101


	//----- nvinfo : EIATTR_VRC_CTA_INIT_COUNT
	.align		4
        /*0034*/ 	.byte	0x02, 0x4a
	.zero		1
	.zero		1


	//----- nvinfo : EIATTR_EXIT_INSTR_OFFSETS
	.align		4
        /*0038*/ 	.byte	0x04, 0x1c
        /*003a*/ 	.short	(.L_19 - .L_18)


	//   ....[0]....
.L_18:
        /*003c*/ 	.word	0x00000070


	//   ....[1]....
        /*0040*/ 	.word	0x000000b0


	//   ....[2]....
        /*0044*/ 	.word	0x00000170


	//   ....[3]....
        /*0048*/ 	.word	0x000001a0


	//----- nvinfo : EIATTR_CBANK_PARAM_SIZE
	.align		4
.L_19:
        /*004c*/ 	.byte	0x03, 0x19
        /*004e*/ 	.short	0x0018


	//----- nvinfo : EIATTR_PARAM_CBANK
	.align		4
        /*0050*/ 	.byte	0x04, 0x0a
        /*0052*/ 	.short	(.L_21 - .L_20)
	.align		4
.L_20:
        /*0054*/ 	.word	index@(.nv.constant0.bitonic_sort_stage)
        /*0058*/ 	.short	0x0380
        /*005a*/ 	.short	0x0018


	//----- nvinfo : EIATTR_SW_WAR
	.align		4
.L_21:
        /*005c*/ 	.byte	0x04, 0x36
        /*005e*/ 	.short	(.L_23 - .L_22)
.L_22:
        /*0060*/ 	.word	0x00000008
.L_23:


//--------------------- .nv.info.execute_task     --------------------------
	.section	.nv.info.execute_task,"",@"SHT_CUDA_INFO"
	.sectionflags	@""
	.align	4


	//----- nvinfo : EIATTR_CUDA_API_VERSION
	.align		4
        /*0000*/ 	.byte	0x04, 0x37
        /*0002*/ 	.short	(.L_25 - .L_24)
.L_24:
        /*0004*/ 	.word	0x00000082


	//----- nvinfo : EIATTR_KPARAM_INFO
	.align		4
.L_25:
        /*0008*/ 	.byte	0x04, 0x17
        /*000a*/ 	.short	(.L_27 - .L_26)
.L_26:
        /*000c*/ 	.word	0x00000000
        /*0010*/ 	.short	0x0004
        /*0012*/ 	.short	0x0010
        /*0014*/ 	.byte	0x00, 0xf5, 0x21, 0x00


	//----- nvinfo : EIATTR_KPARAM_INFO
	.align		4
.L_27:
        /*0018*/ 	.byte	0x04, 0x17
        /*001a*/ 	.short	(.L_29 - .L_28)
.L_28:
        /*001c*/ 	.word	0x00000000
        /*0020*/ 	.short	0x0003
        /*0022*/ 	.short	0x000c
        /*0024*/ 	.byte	0x00, 0xf0, 0x11, 0x00


	//----- nvinfo : EIATTR_KPARAM_INFO
	.align		4
.L_29:
        /*0028*/ 	.byte	0x04, 0x17
        /*002a*/ 	.short	(.L_31 - .L_30)
.L_30:
        /*002c*/ 	.word	0x00000000
        /*0030*/ 	.short	0x0002
        /*0032*/ 	.short	0x0008
        /*0034*/ 	.byte	0x00, 0xf0, 0x11, 0x00


	//----- nvinfo : EIATTR_KPARAM_INFO
	.align		4
.L_31:
        /*0038*/ 	.byte	0x04, 0x17
        /*003a*/ 	.short	(.L_33 - .L_32)
.L_32:
        /*003c*/ 	.word	0x00000000
        /*0040*/ 	.short	0x0001
        /*0042*/ 	.short	0x0004
        /*0044*/ 	.byte	0x00, 0xf0, 0x11, 0x00


	//----- nvinfo : EIATTR_KPARAM_INFO
	.align		4
.L_33:
        /*0048*/ 	.byte	0x04, 0x17
        /*004a*/ 	.short	(.L_35 - .L_34)
.L_34:
        /*004c*/ 	.word	0x00000000
        /*0050*/ 	.short	0x0000
        /*0052*/ 	.short	0x0000
        /*0054*/ 	.byte	0x00, 0xf0, 0x11, 0x00


	//----- nvinfo : EIATTR_SPARSE_MMA_MASK
	.align		4
.L_35:
        /*0058*/ 	.byte	0x03, 0x50
        /*005a*/ 	.short	0x0000


	//----- nvinfo : EIATTR_MAXREG_COUNT
	.align		4
        /*005c*/ 	.byte	0x03, 0x1b
        /*005e*/ 	.short	0x00ff


	//----- nvinfo : EIATTR_MERCURY_ISA_VERSION
	.align		4
        /*0060*/ 	.byte	0x03, 0x5f
        /*0062*/ 	.short	0x0101


	//----- nvinfo : EIATTR_VRC_CTA_INIT_COUNT
	.align		4
        /*0064*/ 	.byte	0x02, 0x4a
	.zero		1
	.zero		1


	//----- nvinfo : EIATTR_EXIT_INSTR_OFFSETS
	.align		4
        /*0068*/ 	.byte	0x04, 0x1c
        /*006a*/ 	.short	(.L_37 - .L_36)


	//   ....[0]....
.L_36:
        /*006c*/ 	.word	0x00000070


	//   ....[1]....
        /*0070*/ 	.word	0x000000b0


	//   ....[2]....
        /*0074*/ 	.word	0x00000170


	//   ....[3]....
        /*0078*/ 	.word	0x000001a0


	//----- nvinfo : EIATTR_CBANK_PARAM_SIZE
	.align		4
.L_37:
        /*007c*/ 	.byte	0x03, 0x19
        /*007e*/ 	.short	0x0018


	//----- nvinfo : EIATTR_PARAM_CBANK
	.align		4
        /*0080*/ 	.byte	0x04, 0x0a
        /*0082*/ 	.short	(.L_39 - .L_38)
	.align		4
.L_38:
        /*0084*/ 	.word	index@(.nv.constant0.execute_task)
        /*0088*/ 	.short	0x0380
        /*008a*/ 	.short	0x0018


	//----- nvinfo : EIATTR_SW_WAR
	.align		4
.L_39:
        /*008c*/ 	.byte	0x04, 0x36
        /*008e*/ 	.short	(.L_41 - .L_40)
.L_40:
        /*0090*/ 	.word	0x00000008
.L_41:


//--------------------- .nv.callgraph             --------------------------
	.section	.nv.callgraph,"",@"SHT_CUDA_CALLGRAPH"
	.align	4
	.sectionentsize	8
	.align		4
        /*0000*/ 	.word	0x00000000
	.align		4
        /*0004*/ 	.word	0xffffffff
	.align		4
        /*0008*/ 	.word	0x00000000
	.align		4
        /*000c*/ 	.word	0xfffffffe
	.align		4
        /*0010*/ 	.word	0x00000000
	.align		4
        /*0014*/ 	.word	0xfffffffd
	.align		4
        /*0018*/ 	.word	0x00000000
	.align		4
        /*001c*/ 	.word	0xfffffffc


//--------------------- .text.bitonic_sort_stage  --------------------------
	.section	.text.bitonic_sort_stage,"ax",@progbits
	.align	128
        .global         bitonic_sort_stage
        .type           bitonic_sort_stage,@function
        .size           bitonic_sort_stage,(.L_x_2 - bitonic_sort_stage)
        .other          bitonic_sort_stage,@"STO_CUDA_ENTRY STV_DEFAULT"
bitonic_sort_stage:
.text.bitonic_sort_stage:
[----:B------:R-:W-:Y:S01]  /*0000*/  LDC R1, c[0x0][0x37c] ;  /* 0x0000df00ff017b82 */ /* 0x000fe20000000800 */
[----:B------:R-:W0:Y:S07]  /*0010*/  S2R R0, SR_TID.X ;  /* 0x0000000000007919 */ /* 0x000e2e0000002100 */
[----:B------:R-:W0:Y:S01]  /*0020*/  S2UR UR4, SR_CTAID.X ;  /* 0x00000000000479c3 */ /* 0x000e220000002500 */
[----:B------:R-:W1:Y:S07]  /*0030*/  LDCU UR5, c[0x0][0x388] ;  /* 0x00007100ff0577ac */ /* 0x000e6e0008000800 */
[----:B------:R-:W0:Y:S02]  /*0040*/  LDC R7, c[0x0][0x360] ;  /* 0x0000d800ff077b82 */ /* 0x000e240000000800 */
[----:B0-----:R-:W-:-:S05]  /*0050*/  IMAD R7, R7, UR4, R0 ;  /* 0x0000000407077c24 */ /* 0x001fca000f8e0200 */
[----:B-1----:R-:W-:-:S13]  /*0060*/  ISETP.GE.U32.AND P0, PT, R7, UR5, PT ;  /* 0x0000000507007c0c */ /* 0x002fda000bf06070 */
[----:B------:R-:W-:Y:S05]  /*0070*/  @P0 EXIT ;  /* 0x000000000000094d */ /* 0x000fea0003800000 */
[----:B------:R-:W0:Y:S02]  /*0080*/  LDCU UR4, c[0x0][0x390] ;  /* 0x00007200ff0477ac */ /* 0x000e240008000800 */
[----:B0-----:R-:W-:-:S04]  /*0090*/  LOP3.LUT R0, R7, UR4, RZ, 0x3c, !PT ;  /* 0x0000000407007c12 */ /* 0x001fc8000f8e3cff */
[----:B------:R-:W-:-:S13]  /*00a0*/  ISETP.GT.U32.AND P0, PT, R0, R7, PT ;  /* 0x000000070000720c */ /* 0x000fda0003f04070 */
[----:B------:R-:W-:Y:S05]  /*00b0*/  @!P0 EXIT ;  /* 0x000000000000894d */ /* 0x000fea0003800000 */
[----:B------:R-:W0:Y:S01]  /*00c0*/  LDC.64 R4, c[0x0][0x380] ;  /* 0x0000e000ff047b82 */ /* 0x000e220000000a00 */
[----:B------:R-:W1:Y:S01]  /*00d0*/  LDCU.64 UR4, c[0x0][0x358] ;  /* 0x00006b00ff0477ac */ /* 0x000e620008000a00 */
[----:B------:R-:W2:Y:S06]  /*00e0*/  LDCU UR6, c[0x0][0x38c] ;  /* 0x00007180ff0677ac */ /* 0x000eac0008000800 */
[----:B------:R-:W3:Y:S01]  /*00f0*/  LDC R6, c[0x0][0x394] ;  /* 0x0000e500ff067b82 */ /* 0x000ee20000000800 */
[----:B0-----:R-:W-:-:S04]  /*0100*/  IMAD.WIDE.U32 R2, R7, 0x4, R4 ;  /* 0x0000000407027825 */ /* 0x001fc800078e0004 */
[----:B------:R-:W-:Y:S01]  /*0110*/  IMAD.WIDE.U32 R4, R0, 0x4, R4 ;  /* 0x0000000400047825 */ /* 0x000fe200078e0004 */
[----:B-1----:R-:W4:Y:S04]  /*0120*/  LDG.E R9, desc[UR4][R2.64] ;  /* 0x0000000402097981 */ /* 0x002f28000c1e1900 */
[----:B------:R-:W4:Y:S01]  /*0130*/  LDG.E R0, desc[UR4][R4.64] ;  /* 0x0000000404007981 */ /* 0x000f22000c1e1900 */
[----:B--2---:R-:W-:-:S04]  /*0140*/  LOP3.LUT P0, RZ, R7, UR6, RZ, 0xc0, !PT ;  /* 0x0000000607ff7c12 */ /* 0x004fc8000f80c0ff */
[----:B---3--:R-:W-:-:S04]  /*0150*/  ISETP.EQ.XOR P0, PT, R6, 0x1, !P0 ;  /* 0x000000010600780c */ /* 0x008fc80004702a70 */
[----:B----4-:R-:W-:-:S13]  /*0160*/  ISETP.GT.U32.XOR P0, PT, R9, R0, P0 ;  /* 0x000000000900720c */ /* 0x010fda0000704870 */
[----:B------:R-:W-:Y:S05]  /*0170*/  @!P0 EXIT ;  /* 0x000000000000894d */ /* 0x000fea0003800000 */
[----:B------:R-:W-:Y:S04]  /*0180*/  STG.E desc[UR4][R2.64], R0 ;  /* 0x0000000002007986 */ /* 0x000fe8000c101904 */
[----:B------:R-:W-:Y:S01]  /*0190*/  STG.E desc[UR4][R4.64], R9 ;  /* 0x0000000904007986 */ /* 0x000fe2000c101904 */
[----:B------:R-:W-:Y:S05]  /*01a0*/  EXIT ;  /* 0x000000000000794d */ /* 0x000fea0003800000 */
.L_x_0:
[----:B------:R-:W-:-:S00]  /*01b0*/  BRA `(.L_x_0) ;  /* 0xfffffffc00fc7947 */ /* 0x000fc0000383ffff */
[----:B------:R-:W-:-:S00]  /*01c0*/  NOP ;  /* 0x0000000000007918 */ /* 0x000fc00000000000 */
        /* <DEDUP_REMOVED lines=11> */
.L_x_2:


//--------------------- .text.execute_task        --------------------------
	.section	.text.execute_task,"ax",@progbits
	.align	128
        .global         execute_task
        .type           execute_task,@function
        .size           execute_task,(.L_x_3 - execute_task)
        .other          execute_task,@"STO_CUDA_ENTRY STV_DEFAULT"
execute_task:
.text.execute_task:
        /* <DEDUP_REMOVED lines=27> */
.L_x_1:
        /* <DEDUP_REMOVED lines=13> */
.L_x_3:


//--------------------- .nv.shared.reserved.0     --------------------------
	.section	.nv.shared.reserved.0,"aw",@nobits
	.weak		__nv_reservedSMEM_offset_0_alias
	.size		__nv_reservedSMEM_offset_0_alias, 0, 64
	.other		__nv_reservedSMEM_offset_0_alias,@"STO_CUDA_RESERVED_SHARED STV_DEFAULT"
__nv_reservedSMEM_offset_0_alias:
	.zero		0
	.zero		64


//--------------------- .nv.constant0.bitonic_sort_stage --------------------------
	.section	.nv.constant0.bitonic_sort_stage,"a",@progbits
	.sectionflags	@""
	.align	4
.nv.constant0.bitonic_sort_stage:
	.zero		920


//--------------------- .nv.constant0.execute_task --------------------------
	.section	.nv.constant0.execute_task,"a",@progbits
	.sectionflags	@""
	.align	4
.nv.constant0.execute_task:
	.zero		920


//--------------------- SYMBOLS --------------------------

	.type		.nv.reservedSmem.offset0,@object
	.size		.nv.reservedSmem.offset0,0x4
